//
// Generated by NVIDIA NVVM Compiler
//
// Compiler Build ID: CL-36424714
// Cuda compilation tools, release 13.0, V13.0.88
// Based on NVVM 20.0.0
//

.version 9.0
.target sm_100
.address_size 64

	// .globl	_Z14addVectorsIntoPfS_S_i

.visible .entry _Z14addVectorsIntoPfS_S_i(
	.param .u64 .ptr .align 1 _Z14addVectorsIntoPfS_S_i_param_0,
	.param .u64 .ptr .align 1 _Z14addVectorsIntoPfS_S_i_param_1,
	.param .u64 .ptr .align 1 _Z14addVectorsIntoPfS_S_i_param_2,
	.param .u32 _Z14addVectorsIntoPfS_S_i_param_3
)
{
	.reg .pred 	%p<7>;
	.reg .b32 	%r<31>;
	.reg .b32 	%f<16>;
	.reg .b64 	%rd<25>;

	ld.param.u64 	%rd4, [_Z14addVectorsIntoPfS_S_i_param_0];
	ld.param.u64 	%rd5, [_Z14addVectorsIntoPfS_S_i_param_1];
	ld.param.u64 	%rd6, [_Z14addVectorsIntoPfS_S_i_param_2];
	ld.param.u32 	%r12, [_Z14addVectorsIntoPfS_S_i_param_3];
	cvta.to.global.u64 	%rd1, %rd4;
	cvta.to.global.u64 	%rd2, %rd6;
	cvta.to.global.u64 	%rd3, %rd5;
	mov.u32 	%r13, %nctaid.x;
	mov.u32 	%r14, %ntid.x;
	mul.lo.s32 	%r1, %r13, %r14;
	mov.u32 	%r15, %ctaid.x;
	mov.u32 	%r16, %tid.x;
	mad.lo.s32 	%r29, %r15, %r14, %r16;
	setp.ge.s32 	%p1, %r29, %r12;
	@%p1 bra 	$L__BB0_7;
	add.s32 	%r17, %r29, %r1;
	max.s32 	%r18, %r12, %r17;
	setp.lt.s32 	%p2, %r17, %r12;
	selp.u32 	%r19, 1, 0, %p2;
	add.s32 	%r20, %r17, %r19;
	sub.s32 	%r21, %r18, %r20;
	div.u32 	%r22, %r21, %r1;
	add.s32 	%r3, %r22, %r19;
	and.b32  	%r23, %r3, 3;
	setp.eq.s32 	%p3, %r23, 3;
	@%p3 bra 	$L__BB0_4;
	add.s32 	%r24, %r3, 1;
	and.b32  	%r25, %r24, 3;
	neg.s32 	%r27, %r25;
$L__BB0_3:
	.pragma "nounroll";
	mul.wide.s32 	%rd7, %r29, 4;
	add.s64 	%rd8, %rd1, %rd7;
	add.s64 	%rd9, %rd2, %rd7;
	add.s64 	%rd10, %rd3, %rd7;
	ld.global.f32 	%f1, [%rd10];
	ld.global.f32 	%f2, [%rd9];
	add.f32 	%f3, %f1, %f2;
	st.global.f32 	[%rd8], %f3;
	add.s32 	%r29, %r29, %r1;
	add.s32 	%r27, %r27, 1;
	setp.ne.s32 	%p4, %r27, 0;
	@%p4 bra 	$L__BB0_3;
$L__BB0_4:
	setp.lt.u32 	%p5, %r3, 3;
	@%p5 bra 	$L__BB0_7;
	mul.wide.s32 	%rd15, %r1, 4;
	shl.b32 	%r26, %r1, 2;
$L__BB0_6:
	mul.wide.s32 	%rd11, %r29, 4;
	add.s64 	%rd12, %rd3, %rd11;
	ld.global.f32 	%f4, [%rd12];
	add.s64 	%rd13, %rd2, %rd11;
	ld.global.f32 	%f5, [%rd13];
	add.f32 	%f6, %f4, %f5;
	add.s64 	%rd14, %rd1, %rd11;
	st.global.f32 	[%rd14], %f6;
	add.s64 	%rd16, %rd12, %rd15;
	ld.global.f32 	%f7, [%rd16];
	add.s64 	%rd17, %rd13, %rd15;
	ld.global.f32 	%f8, [%rd17];
	add.f32 	%f9, %f7, %f8;
	add.s64 	%rd18, %rd14, %rd15;
	st.global.f32 	[%rd18], %f9;
	add.s64 	%rd19, %rd16, %rd15;
	ld.global.f32 	%f10, [%rd19];
	add.s64 	%rd20, %rd17, %rd15;
	ld.global.f32 	%f11, [%rd20];
	add.f32 	%f12, %f10, %f11;
	add.s64 	%rd21, %rd18, %rd15;
	st.global.f32 	[%rd21], %f12;
	add.s64 	%rd22, %rd19, %rd15;
	ld.global.f32 	%f13, [%rd22];
	add.s64 	%rd23, %rd20, %rd15;
	ld.global.f32 	%f14, [%rd23];
	add.f32 	%f15, %f13, %f14;
	add.s64 	%rd24, %rd21, %rd15;
	st.global.f32 	[%rd24], %f15;
	add.s32 	%r29, %r26, %r29;
	setp.lt.s32 	%p6, %r29, %r12;
	@%p6 bra 	$L__BB0_6;
$L__BB0_7:
	ret;

}


// ===== COMPILED SASS (sm_100) =====

	.target	sm_100

	.elftype	@"ET_EXEC"


//--------------------- .note.nv.tkinfo           --------------------------
	.section	.note.nv.tkinfo,"",@"SHT_NOTE"
	.sectionflags	@"SHF_NOTE_NV_TKINFO"
	.tkinfo
        /*0018*/ 	.word	0x00000002
        /*0030*/ 	.string	""
        /*0030*/ 	.string	"ptxas"
        /*0030*/ 	.string	"Cuda compilation tools, release 13.0, V13.0.88"
        /*0030*/ 	.string	"Build cuda_13.0.r13.0/compiler.36424714_0"
        /*0030*/ 	.string	"-arch sm_100 -m 64 "



//--------------------- .note.nv.cuinfo           --------------------------
	.section	.note.nv.cuinfo,"",@"SHT_NOTE"
	.sectionflags	@"SHF_NOTE_NV_CUINFO"
        /*0018*/ 	.short	0x0002
        /*001a*/ 	.short	0x0064
        /*001c*/ 	.short	0x0082
	.zero		2


//--------------------- .nv.info                  --------------------------
	.section	.nv.info,"",@"SHT_CUDA_INFO"
	.align	4


	//----- nvinfo : EIATTR_REGCOUNT
	.align		4
        /*0000*/ 	.byte	0x04, 0x2f
        /*0002*/ 	.short	(.L_1 - .L_0)
	.align		4
.L_0:
        /*0004*/ 	.word	index@(_Z14addVectorsIntoPfS_S_i)
        /*0008*/ 	.word	0x0000001a


	//----- nvinfo : EIATTR_FRAME_SIZE
	.align		4
.L_1:
        /*000c*/ 	.byte	0x04, 0x11
        /*000e*/ 	.short	(.L_3 - .L_2)
	.align		4
.L_2:
        /*0010*/ 	.word	index@(_Z14addVectorsIntoPfS_S_i)
        /*0014*/ 	.word	0x00000000


	//----- nvinfo : EIATTR_MIN_STACK_SIZE
	.align		4
.L_3:
        /*0018*/ 	.byte	0x04, 0x12
        /*001a*/ 	.short	(.L_5 - .L_4)
	.align		4
.L_4:
        /*001c*/ 	.word	index@(_Z14addVectorsIntoPfS_S_i)
        /*0020*/ 	.word	0x00000000
.L_5:


//--------------------- .nv.compat                --------------------------
	.section	.nv.compat,"",@"SHT_CUDA_COMPAT_INFO"
	.align	4
        /*0000*/ 	.byte	0x02, 0x09, 0x00, 0x00, 0x02, 0x02, 0x01, 0x00, 0x02, 0x05, 0x05, 0x00, 0x03, 0x07, 0x01, 0x01
        /*0010*/ 	.byte	0x02, 0x03, 0x00, 0x00, 0x02, 0x06, 0x01, 0x00, 0x04, 0x0b, 0x08, 0x00, 0x09, 0x00, 0x00, 0x00
        /*0020*/ 	.byte	0x00, 0x00, 0x00, 0x00


//--------------------- .nv.info._Z14addVectorsIntoPfS_S_i --------------------------
	.section	.nv.info._Z14addVectorsIntoPfS_S_i,"",@"SHT_CUDA_INFO"
	.sectionflags	@""
	.align	4


	//----- nvinfo : EIATTR_CUDA_API_VERSION
	.align		4
        /*0000*/ 	.byte	0x04, 0x37
        /*0002*/ 	.short	(.L_7 - .L_6)
.L_6:
        /*0004*/ 	.word	0x00000082


	//----- nvinfo : EIATTR_KPARAM_INFO
	.align		4
.L_7:
        /*0008*/ 	.byte	0x04, 0x17
        /*000a*/ 	.short	(.L_9 - .L_8)
.L_8:
        /*000c*/ 	.word	0x00000000
        /*0010*/ 	.short	0x0003
        /*0012*/ 	.short	0x0018
        /*0014*/ 	.byte	0x00, 0xf0, 0x11, 0x00


	//----- nvinfo : EIATTR_KPARAM_INFO
	.align		4
.L_9:
        /*0018*/ 	.byte	0x04, 0x17
        /*001a*/ 	.short	(.L_11 - .L_10)
.L_10:
        /*001c*/ 	.word	0x00000000
        /*0020*/ 	.short	0x0002
        /*0022*/ 	.short	0x0010
        /*0024*/ 	.byte	0x00, 0xf5, 0x21, 0x00


	//----- nvinfo : EIATTR_KPARAM_INFO
	.align		4
.L_11:
        /*0028*/ 	.byte	0x04, 0x17
        /*002a*/ 	.short	(.L_13 - .L_12)
.L_12:
        /*002c*/ 	.word	0x00000000
        /*0030*/ 	.short	0x0001
        /*0032*/ 	.short	0x0008
        /*0034*/ 	.byte	0x00, 0xf5, 0x21, 0x00


	//----- nvinfo : EIATTR_KPARAM_INFO
	.align		4
.L_13:
        /*0038*/ 	.byte	0x04, 0x17
        /*003a*/ 	.short	(.L_15 - .L_14)
.L_14:
        /*003c*/ 	.word	0x00000000
        /*0040*/ 	.short	0x0000
        /*0042*/ 	.short	0x0000
        /*0044*/ 	.byte	0x00, 0xf5, 0x21, 0x00


	//----- nvinfo : EIATTR_SPARSE_MMA_MASK
	.align		4
.L_15:
        /*0048*/ 	.byte	0x03, 0x50
        /*004a*/ 	.short	0x0000


	//----- nvinfo : EIATTR_MAXREG_COUNT
	.align		4
        /*004c*/ 	.byte	0x03, 0x1b
        /*004e*/ 	.short	0x00ff


	//----- nvinfo : EIATTR_MERCURY_ISA_VERSION
	.align		4
        /*0050*/ 	.byte	0x03, 0x5f
        /*0052*/ 	.short	0x0101


	//----- nvinfo : EIATTR_VRC_CTA_INIT_COUNT
	.align		4
        /*0054*/ 	.byte	0x02, 0x4a
	.zero		1
	.zero		1


	//----- nvinfo : EIATTR_EXIT_INSTR_OFFSETS
	.align		4
        /*0058*/ 	.byte	0x04, 0x1c
        /*005a*/ 	.short	(.L_17 - .L_16)


	//   ....[0]....
.L_16:
        /*005c*/ 	.word	0x00000090


	//   ....[1]....
        /*0060*/ 	.word	0x000003a0


	//   ....[2]....
        /*0064*/ 	.word	0x000005d0


	//----- nvinfo : EIATTR_CRS_STACK_SIZE
	.align		4
.L_17:
        /*0068*/ 	.byte	0x04, 0x1e
        /*006a*/ 	.short	(.L_19 - .L_18)
.L_18:
        /*006c*/ 	.word	0x00000000


	//----- nvinfo : EIATTR_CBANK_PARAM_SIZE
	.align		4
.L_19:
        /*0070*/ 	.byte	0x03, 0x19
        /*0072*/ 	.short	0x001c


	//----- nvinfo : EIATTR_PARAM_CBANK
	.align		4
        /*0074*/ 	.byte	0x04, 0x0a
        /*0076*/ 	.short	(.L_21 - .L_20)
	.align		4
.L_20:
        /*0078*/ 	.word	index@(.nv.constant0._Z14addVectorsIntoPfS_S_i)
        /*007c*/ 	.short	0x0380
        /*007e*/ 	.short	0x001c


	//----- nvinfo : EIATTR_SW_WAR
	.align		4
.L_21:
        /*0080*/ 	.byte	0x04, 0x36
        /*0082*/ 	.short	(.L_23 - .L_22)
.L_22:
        /*0084*/ 	.word	0x00000008
.L_23:


//--------------------- .nv.callgraph             --------------------------
	.section	.nv.callgraph,"",@"SHT_CUDA_CALLGRAPH"
	.align	4
	.sectionentsize	8
	.align		4
        /*0000*/ 	.word	0x00000000
	.align		4
        /*0004*/ 	.word	0xffffffff
	.align		4
        /*0008*/ 	.word	0x00000000
	.align		4
        /*000c*/ 	.word	0xfffffffe
	.align		4
        /*0010*/ 	.word	0x00000000
	.align		4
        /*0014*/ 	.word	0xfffffffd
	.align		4
        /*0018*/ 	.word	0x00000000
	.align		4
        /*001c*/ 	.word	0xfffffffc


//--------------------- .text._Z14addVectorsIntoPfS_S_i --------------------------
	.section	.text._Z14addVectorsIntoPfS_S_i,"ax",@progbits
	.align	128
        .global         _Z14addVectorsIntoPfS_S_i
        .type           _Z14addVectorsIntoPfS_S_i,@function
        .size           _Z14addVectorsIntoPfS_S_i,(.L_x_5 - _Z14addVectorsIntoPfS_S_i)
        .other          _Z14addVectorsIntoPfS_S_i,@"STO_CUDA_ENTRY STV_DEFAULT"
_Z14addVectorsIntoPfS_S_i:
.text._Z14addVectorsIntoPfS_S_i:
[----:B------:R-:W-:Y:S01]  /*0000*/  LDC R1, c[0x0][0x37c] ;  /* 0x0000df00ff017b82 */ /* 0x000fe20000000800 */
[----:B------:R-:W0:Y:S01]  /*0010*/  S2R R3, SR_TID.X ;  /* 0x0000000000037919 */ /* 0x000e220000002100 */
[----:B------:R-:W1:Y:S06]  /*0020*/  LDCU UR4, c[0x0][0x370] ;  /* 0x00006e00ff0477ac */ /* 0x000e6c0008000800 */
[----:B------:R-:W0:Y:S01]  /*0030*/  S2UR UR5, SR_CTAID.X ;  /* 0x00000000000579c3 */ /* 0x000e220000002500 */
[----:B------:R-:W2:Y:S07]  /*0040*/  LDCU UR6, c[0x0][0x398] ;  /* 0x00007300ff0677ac */ /* 0x000eae0008000800 */
[----:B------:R-:W0:Y:S02]  /*0050*/  LDC R0, c[0x0][0x360] ;  /* 0x0000d800ff007b82 */ /* 0x000e240000000800 */
[----:B0-----:R-:W-:-:S02]  /*0060*/  IMAD R3, R0, UR5, R3 ;  /* 0x0000000500037c24 */ /* 0x001fc4000f8e0203 */
[----:B-1----:R-:W-:-:S03]  /*0070*/  IMAD R0, R0, UR4, RZ ;  /* 0x0000000400007c24 */ /* 0x002fc6000f8e02ff */
[----:B--2---:R-:W-:-:S13]  /*0080*/  ISETP.GE.AND P0, PT, R3, UR6, PT ;  /* 0x0000000603007c0c */ /* 0x004fda000bf06270 */
[----:B------:R-:W-:Y:S05]  /*0090*/  @P0 EXIT ;  /* 0x000000000000094d */ /* 0x000fea0003800000 */
[----:B------:R-:W0:Y:S01]  /*00a0*/  I2F.U32.RP R8, R0 ;  /* 0x0000000000087306 */ /* 0x000e220000209000 */
[----:B------:R-:W-:Y:S01]  /*00b0*/  IADD3 R2, PT, PT, R0, R3, RZ ;  /* 0x0000000300027210 */ /* 0x000fe20007ffe0ff */
[----:B------:R-:W1:Y:S01]  /*00c0*/  LDCU.64 UR4, c[0x0][0x358] ;  /* 0x00006b00ff0477ac */ /* 0x000e620008000a00 */
[----:B------:R-:W-:Y:S01]  /*00d0*/  IADD3 R9, PT, PT, RZ, -R0, RZ ;  /* 0x80000000ff097210 */ /* 0x000fe20007ffe0ff */
[----:B------:R-:W-:Y:S01]  /*00e0*/  BSSY.RECONVERGENT B0, `(.L_x_0) ;  /* 0x000002b000007945 */ /* 0x000fe20003800200 */
[C---:B------:R-:W-:Y:S02]  /*00f0*/  ISETP.GE.AND P0, PT, R2.reuse, UR6, PT ;  /* 0x0000000602007c0c */ /* 0x040fe4000bf06270 */
[----:B------:R-:W-:Y:S02]  /*0100*/  VIMNMX R7, PT, PT, R2, UR6, !PT ;  /* 0x0000000602077c48 */ /* 0x000fe4000ffe0100 */
[----:B------:R-:W-:Y:S02]  /*0110*/  SEL R6, RZ, 0x1, P0 ;  /* 0x00000001ff067807 */ /* 0x000fe40000000000 */
[----:B------:R-:W-:-:S02]  /*0120*/  ISETP.NE.U32.AND P2, PT, R0, RZ, PT ;  /* 0x000000ff0000720c */ /* 0x000fc40003f45070 */
[----:B------:R-:W-:Y:S01]  /*0130*/  IADD3 R7, PT, PT, R7, -R2, -R6 ;  /* 0x8000000207077210 */ /* 0x000fe20007ffe806 */
[----:B0-----:R-:W0:Y:S02]  /*0140*/  MUFU.RCP R8, R8 ;  /* 0x0000000800087308 */ /* 0x001e240000001000 */
[----:B0-----:R-:W-:-:S06]  /*0150*/  IADD3 R4, PT, PT, R8, 0xffffffe, RZ ;  /* 0x0ffffffe08047810 */ /* 0x001fcc0007ffe0ff */
[----:B------:R0:W2:Y:S02]  /*0160*/  F2I.FTZ.U32.TRUNC.NTZ R5, R4 ;  /* 0x0000000400057305 */ /* 0x0000a4000021f000 */
[----:B0-----:R-:W-:Y:S02]  /*0170*/  HFMA2 R4, -RZ, RZ, 0, 0 ;  /* 0x00000000ff047431 */ /* 0x001fe400000001ff */
[----:B--2---:R-:W-:-:S04]  /*0180*/  IMAD R9, R9, R5, RZ ;  /* 0x0000000509097224 */ /* 0x004fc800078e02ff */
[----:B------:R-:W-:-:S06]  /*0190*/  IMAD.HI.U32 R8, R5, R9, R4 ;  /* 0x0000000905087227 */ /* 0x000fcc00078e0004 */
[----:B------:R-:W-:-:S05]  /*01a0*/  IMAD.HI.U32 R5, R8, R7, RZ ;  /* 0x0000000708057227 */ /* 0x000fca00078e00ff */
[----:B------:R-:W-:-:S05]  /*01b0*/  IADD3 R2, PT, PT, -R5, RZ, RZ ;  /* 0x000000ff05027210 */ /* 0x000fca0007ffe1ff */
[----:B------:R-:W-:-:S05]  /*01c0*/  IMAD R7, R0, R2, R7 ;  /* 0x0000000200077224 */ /* 0x000fca00078e0207 */
[----:B------:R-:W-:-:S13]  /*01d0*/  ISETP.GE.U32.AND P0, PT, R7, R0, PT ;  /* 0x000000000700720c */ /* 0x000fda0003f06070 */
[----:B------:R-:W-:Y:S02]  /*01e0*/  @P0 IADD3 R7, PT, PT, -R0, R7, RZ ;  /* 0x0000000700070210 */ /* 0x000fe40007ffe1ff */
[----:B------:R-:W-:Y:S02]  /*01f0*/  @P0 IADD3 R5, PT, PT, R5, 0x1, RZ ;  /* 0x0000000105050810 */ /* 0x000fe40007ffe0ff */
[----:B------:R-:W-:-:S13]  /*0200*/  ISETP.GE.U32.AND P1, PT, R7, R0, PT ;  /* 0x000000000700720c */ /* 0x000fda0003f26070 */
[----:B------:R-:W-:Y:S02]  /*0210*/  @P1 IADD3 R5, PT, PT, R5, 0x1, RZ ;  /* 0x0000000105051810 */ /* 0x000fe40007ffe0ff */
[----:B------:R-:W-:-:S04]  /*0220*/  @!P2 LOP3.LUT R5, RZ, R0, RZ, 0x33, !PT ;  /* 0x00000000ff05a212 */ /* 0x000fc800078e33ff */
[----:B------:R-:W-:-:S04]  /*0230*/  IADD3 R2, PT, PT, R6, R5, RZ ;  /* 0x0000000506027210 */ /* 0x000fc80007ffe0ff */
[C---:B------:R-:W-:Y:S02]  /*0240*/  LOP3.LUT R4, R2.reuse, 0x3, RZ, 0xc0, !PT ;  /* 0x0000000302047812 */ /* 0x040fe400078ec0ff */
[----:B------:R-:W-:Y:S02]  /*0250*/  ISETP.GE.U32.AND P1, PT, R2, 0x3, PT ;  /* 0x000000030200780c */ /* 0x000fe40003f26070 */
[----:B------:R-:W-:-:S13]  /*0260*/  ISETP.NE.AND P0, PT, R4, 0x3, PT ;  /* 0x000000030400780c */ /* 0x000fda0003f05270 */
[----:B-1----:R-:W-:Y:S05]  /*0270*/  @!P0 BRA `(.L_x_1) ;  /* 0x0000000000448947 */ /* 0x002fea0003800000 */
[----:B------:R-:W0:Y:S01]  /*0280*/  LDC.64 R4, c[0x0][0x390] ;  /* 0x0000e400ff047b82 */ /* 0x000e220000000a00 */
[----:B------:R-:W-:-:S04]  /*0290*/  IADD3 R2, PT, PT, R2, 0x1, RZ ;  /* 0x0000000102027810 */ /* 0x000fc80007ffe0ff */
[----:B------:R-:W-:-:S03]  /*02a0*/  LOP3.LUT R2, R2, 0x3, RZ, 0xc0, !PT ;  /* 0x0000000302027812 */ /* 0x000fc600078ec0ff */
[----:B------:R-:W1:Y:S01]  /*02b0*/  LDC.64 R6, c[0x0][0x380] ;  /* 0x0000e000ff067b82 */ /* 0x000e620000000a00 */
[----:B------:R-:W-:-:S07]  /*02c0*/  IADD3 R2, PT, PT, -R2, RZ, RZ ;  /* 0x000000ff02027210 */ /* 0x000fce0007ffe1ff */
[----:B------:R-:W2:Y:S02]  /*02d0*/  LDC.64 R8, c[0x0][0x388] ;  /* 0x0000e200ff087b82 */ /* 0x000ea40000000a00 */
.L_x_2:
[----:B0-----:R-:W-:-:S04]  /*02e0*/  IMAD.WIDE R12, R3, 0x4, R4 ;  /* 0x00000004030c7825 */ /* 0x001fc800078e0204 */
[C---:B--2---:R-:W-:Y:S02]  /*02f0*/  IMAD.WIDE R14, R3.reuse, 0x4, R8 ;  /* 0x00000004030e7825 */ /* 0x044fe400078e0208 */
[----:B------:R-:W2:Y:S04]  /*0300*/  LDG.E R13, desc[UR4][R12.64] ;  /* 0x000000040c0d7981 */ /* 0x000ea8000c1e1900 */
[----:B------:R-:W2:Y:S01]  /*0310*/  LDG.E R14, desc[UR4][R14.64] ;  /* 0x000000040e0e7981 */ /* 0x000ea2000c1e1900 */
[----:B-1-3--:R-:W-:Y:S01]  /*0320*/  IMAD.WIDE R10, R3, 0x4, R6 ;  /* 0x00000004030a7825 */ /* 0x00afe200078e0206 */
[----:B------:R-:W-:Y:S02]  /*0330*/  IADD3 R2, PT, PT, R2, 0x1, RZ ;  /* 0x0000000102027810 */ /* 0x000fe40007ffe0ff */
[----:B------:R-:W-:-:S02]  /*0340*/  IADD3 R3, PT, PT, R0, R3, RZ ;  /* 0x0000000300037210 */ /* 0x000fc40007ffe0ff */
[----:B------:R-:W-:Y:S01]  /*0350*/  ISETP.NE.AND P0, PT, R2, RZ, PT ;  /* 0x000000ff0200720c */ /* 0x000fe20003f05270 */
[----:B--2---:R-:W-:-:S05]  /*0360*/  FADD R17, R14, R13 ;  /* 0x0000000d0e117221 */ /* 0x004fca0000000000 */
[----:B------:R3:W-:Y:S07]  /*0370*/  STG.E desc[UR4][R10.64], R17 ;  /* 0x000000110a007986 */ /* 0x0007ee000c101904 */
[----:B------:R-:W-:Y:S05]  /*0380*/  @P0 BRA `(.L_x_2) ;  /* 0xfffffffc00d40947 */ /* 0x000fea000383ffff */
.L_x_1:
[----:B------:R-:W-:Y:S05]  /*0390*/  BSYNC.RECONVERGENT B0 ;  /* 0x0000000000007941 */ /* 0x000fea0003800200 */
.L_x_0:
[----:B------:R-:W-:Y:S05]  /*03a0*/  @!P1 EXIT ;  /* 0x000000000000994d */ /* 0x000fea0003800000 */
.L_x_3:
[----:B------:R-:W3:Y:S08]  /*03b0*/  LDC.64 R4, c[0x0][0x388] ;  /* 0x0000e200ff047b82 */ /* 0x000ef00000000a00 */
[----:B------:R-:W0:Y:S01]  /*03c0*/  LDC.64 R6, c[0x0][0x390] ;  /* 0x0000e400ff067b82 */ /* 0x000e220000000a00 */
[----:B---3--:R-:W-:-:S07]  /*03d0*/  IMAD.WIDE R10, R3, 0x4, R4 ;  /* 0x00000004030a7825 */ /* 0x008fce00078e0204 */
[----:B------:R-:W1:Y:S01]  /*03e0*/  LDC.64 R4, c[0x0][0x380] ;  /* 0x0000e000ff047b82 */ /* 0x000e620000000a00 */
[----:B--2---:R-:W2:Y:S01]  /*03f0*/  LDG.E R2, desc[UR4][R10.64] ;  /* 0x000000040a027981 */ /* 0x004ea2000c1e1900 */
[----:B0-----:R-:W-:-:S05]  /*0400*/  IMAD.WIDE R12, R3, 0x4, R6 ;  /* 0x00000004030c7825 */ /* 0x001fca00078e0206 */
[----:B------:R-:W2:Y:S01]  /*0410*/  LDG.E R7, desc[UR4][R12.64] ;  /* 0x000000040c077981 */ /* 0x000ea2000c1e1900 */
[----:B-1----:R-:W-:-:S04]  /*0420*/  IMAD.WIDE R16, R3, 0x4, R4 ;  /* 0x0000000403107825 */ /* 0x002fc800078e0204 */
[----:B------:R-:W-:-:S04]  /*0430*/  IMAD.WIDE R4, R0, 0x4, R10 ;  /* 0x0000000400047825 */ /* 0x000fc800078e020a */
[----:B--2---:R-:W-:Y:S01]  /*0440*/  FADD R19, R2, R7 ;  /* 0x0000000702137221 */ /* 0x004fe20000000000 */
[----:B------:R-:W-:-:S04]  /*0450*/  IMAD.WIDE R6, R0, 0x4, R12 ;  /* 0x0000000400067825 */ /* 0x000fc800078e020c */
[----:B------:R0:W-:Y:S04]  /*0460*/  STG.E desc[UR4][R16.64], R19 ;  /* 0x0000001310007986 */ /* 0x0001e8000c101904 */
[----:B------:R-:W2:Y:S04]  /*0470*/  LDG.E R2, desc[UR4][R4.64] ;  /* 0x0000000404027981 */ /* 0x000ea8000c1e1900 */
[----:B------:R-:W2:Y:S01]  /*0480*/  LDG.E R15, desc[UR4][R6.64] ;  /* 0x00000004060f7981 */ /* 0x000ea2000c1e1900 */
[----:B------:R-:W-:-:S04]  /*0490*/  IMAD.WIDE R8, R0, 0x4, R16 ;  /* 0x0000000400087825 */ /* 0x000fc800078e0210 */
[----:B------:R-:W-:-:S04]  /*04a0*/  IMAD.WIDE R10, R0, 0x4, R4 ;  /* 0x00000004000a7825 */ /* 0x000fc800078e0204 */
[----:B------:R-:W-:-:S04]  /*04b0*/  IMAD.WIDE R12, R0, 0x4, R6 ;  /* 0x00000004000c7825 */ /* 0x000fc800078e0206 */
[----:B--2---:R-:W-:-:S05]  /*04c0*/  FADD R21, R2, R15 ;  /* 0x0000000f02157221 */ /* 0x004fca0000000000 */
        /* <DEDUP_REMOVED lines=8> */
[----:B------:R-:W1:Y:S04]  /*0550*/  LDG.E R4, desc[UR4][R4.64] ;  /* 0x0000000404047981 */ /* 0x000e68000c1e1900 */
[----:B------:R-:W1:Y:S01]  /*0560*/  LDG.E R7, desc[UR4][R6.64] ;  /* 0x0000000406077981 */ /* 0x000e62000c1e1900 */
[C---:B0-----:R-:W-:Y:S01]  /*0570*/  IMAD.WIDE R16, R0.reuse, 0x4, R14 ;  /* 0x0000000400107825 */ /* 0x041fe200078e020e */
[----:B------:R-:W-:-:S04]  /*0580*/  LEA R3, R0, R3, 0x2 ;  /* 0x0000000300037211 */ /* 0x000fc800078e10ff */
[----:B------:R-:W-:Y:S01]  /*0590*/  ISETP.GE.AND P0, PT, R3, UR6, PT ;  /* 0x0000000603007c0c */ /* 0x000fe2000bf06270 */
[----:B-1----:R-:W-:-:S05]  /*05a0*/  FADD R9, R4, R7 ;  /* 0x0000000704097221 */ /* 0x002fca0000000000 */
[----:B------:R2:W-:Y:S07]  /*05b0*/  STG.E desc[UR4][R16.64], R9 ;  /* 0x0000000910007986 */ /* 0x0005ee000c101904 */
[----:B------:R-:W-:Y:S05]  /*05c0*/  @!P0 BRA `(.L_x_3) ;  /* 0xfffffffc00788947 */ /* 0x000fea000383ffff */
[----:B------:R-:W-:Y:S05]  /*05d0*/  EXIT ;  /* 0x000000000000794d */ /* 0x000fea0003800000 */
.L_x_4:
[----:B------:R-:W-:-:S00]  /*05e0*/  BRA `(.L_x_4) ;  /* 0xfffffffc00fc7947 */ /* 0x000fc0000383ffff */
[----:B------:R-:W-:-:S00]  /*05f0*/  NOP ;  /* 0x0000000000007918 */ /* 0x000fc00000000000 */
        /* <DEDUP_REMOVED lines=8> */
.L_x_5:


//--------------------- .nv.shared.reserved.0     --------------------------
	.section	.nv.shared.reserved.0,"aw",@nobits
	.weak		__nv_reservedSMEM_offset_0_alias
	.size		__nv_reservedSMEM_offset_0_alias, 0, 64
	.other		__nv_reservedSMEM_offset_0_alias,@"STO_CUDA_RESERVED_SHARED STV_DEFAULT"
__nv_reservedSMEM_offset_0_alias:
	.zero		0
	.zero		64


//--------------------- .nv.constant0._Z14addVectorsIntoPfS_S_i --------------------------
	.section	.nv.constant0._Z14addVectorsIntoPfS_S_i,"a",@progbits
	.sectionflags	@""
	.align	4
.nv.constant0._Z14addVectorsIntoPfS_S_i:
	.zero		924


//--------------------- SYMBOLS --------------------------

	.type		.nv.reservedSmem.offset0,@object
	.size		.nv.reservedSmem.offset0,0x4
